	.headerflags	@"EF_CUDA_TEXMODE_UNIFIED EF_CUDA_64BIT_ADDRESS EF_CUDA_ACCELERATORS EF_CUDA_SM90 EF_CUDA_VIRTUAL_SM(EF_CUDA_SM90)"
	.elftype	@"ET_EXEC"


//--------------------- .nv.info                  --------------------------
	.section	.nv.info,"",@"SHT_CUDA_INFO"
	.align	4


	//----- nvinfo : EIATTR_REGCOUNT
	.align		4
        /*0000*/ 	.byte	0x04, 0x2f
        /*0002*/ 	.short	(.L_2 - .L_1)
	.align		4
.L_1:
        /*0004*/ 	.word	index@(triton_poi_fused__log_softmax_2)
        /*0008*/ 	.word	0x00000014


	//----- nvinfo : EIATTR_MIN_STACK_SIZE
	.align		4
.L_2:
        /*000c*/ 	.byte	0x04, 0x12
        /*000e*/ 	.short	(.L_4 - .L_3)
	.align		4
.L_3:
        /*0010*/ 	.word	index@(triton_poi_fused__log_softmax_2)
        /*0014*/ 	.word	0x00000000


	//----- nvinfo : EIATTR_FRAME_SIZE
	.align		4
.L_4:
        /*0018*/ 	.byte	0x04, 0x11
        /*001a*/ 	.short	(.L_6 - .L_5)
	.align		4
.L_5:
        /*001c*/ 	.word	index@(triton_poi_fused__log_softmax_2)
        /*0020*/ 	.word	0x00000000


	//----- nvinfo : EIATTR_MIN_STACK_SIZE
	.align		4
.L_6:
        /*0024*/ 	.byte	0x04, 0x12
        /*0026*/ 	.short	(.L_8 - .L_7)
	.align		4
.L_7:
        /*0028*/ 	.word	index@(triton_poi_fused__log_softmax_2)
        /*002c*/ 	.word	0x00000000
.L_8:


//--------------------- .nv.info.triton_poi_fused__log_softmax_2 --------------------------
	.section	.nv.info.triton_poi_fused__log_softmax_2,"",@"SHT_CUDA_INFO"
	.sectionflags	@""
	.align	4


	//----- nvinfo : EIATTR_CUDA_API_VERSION
	.align		4
        /*0000*/ 	.byte	0x04, 0x37
        /*0002*/ 	.short	(.L_10 - .L_9)
.L_9:
        /*0004*/ 	.word	0x0000007c


	//----- nvinfo : EIATTR_KPARAM_INFO
	.align		4
.L_10:
        /*0008*/ 	.byte	0x04, 0x17
        /*000a*/ 	.short	(.L_12 - .L_11)
.L_11:
        /*000c*/ 	.word	0x00000000
        /*0010*/ 	.short	0x0002
        /*0012*/ 	.short	0x0010
        /*0014*/ 	.byte	0x00, 0xf0, 0x11, 0x00


	//----- nvinfo : EIATTR_KPARAM_INFO
	.align		4
.L_12:
        /*0018*/ 	.byte	0x04, 0x17
        /*001a*/ 	.short	(.L_14 - .L_13)
.L_13:
        /*001c*/ 	.word	0x00000000
        /*0020*/ 	.short	0x0001
        /*0022*/ 	.short	0x0008
        /*0024*/ 	.byte	0x00, 0xf4, 0x21, 0x00


	//----- nvinfo : EIATTR_KPARAM_INFO
	.align		4
.L_14:
        /*0028*/ 	.byte	0x04, 0x17
        /*002a*/ 	.short	(.L_16 - .L_15)
.L_15:
        /*002c*/ 	.word	0x00000000
        /*0030*/ 	.short	0x0000
        /*0032*/ 	.short	0x0000
        /*0034*/ 	.byte	0x00, 0xf4, 0x21, 0x00


	//----- nvinfo : EIATTR_SPARSE_MMA_MASK
	.align		4
.L_16:
        /*0038*/ 	.byte	0x03, 0x50
        /*003a*/ 	.short	0x0000


	//----- nvinfo : EIATTR_MAXREG_COUNT
	.align		4
        /*003c*/ 	.byte	0x03, 0x1b
        /*003e*/ 	.short	0x00ff


	//----- nvinfo : EIATTR_EXIT_INSTR_OFFSETS
	.align		4
        /*0040*/ 	.byte	0x04, 0x1c
        /*0042*/ 	.short	(.L_18 - .L_17)


	//   ....[0]....
.L_17:
        /*0044*/ 	.word	0x00000560


	//   ....[1]....
        /*0048*/ 	.word	0x00000580


	//----- nvinfo : EIATTR_REQNTID
	.align		4
.L_18:
        /*004c*/ 	.byte	0x04, 0x10
        /*004e*/ 	.short	(.L_20 - .L_19)
.L_19:
        /*0050*/ 	.word	0x00000080
        /*0054*/ 	.word	0x00000001
        /*0058*/ 	.word	0x00000001


	//----- nvinfo : EIATTR_CBANK_PARAM_SIZE
	.align		4
.L_20:
        /*005c*/ 	.byte	0x03, 0x19
        /*005e*/ 	.short	0x0014


	//----- nvinfo : EIATTR_PARAM_CBANK
	.align		4
        /*0060*/ 	.byte	0x04, 0x0a
        /*0062*/ 	.short	(.L_22 - .L_21)
	.align		4
.L_21:
        /*0064*/ 	.word	index@(.nv.constant0.triton_poi_fused__log_softmax_2)
        /*0068*/ 	.short	0x0210
        /*006a*/ 	.short	0x0014


	//----- nvinfo : EIATTR_SW_WAR
	.align		4
.L_22:
        /*006c*/ 	.byte	0x04, 0x36
        /*006e*/ 	.short	(.L_24 - .L_23)
.L_23:
        /*0070*/ 	.word	0x00000008
.L_24:


//--------------------- .nv.callgraph             --------------------------
	.section	.nv.callgraph,"",@"SHT_CUDA_CALLGRAPH"
	.align	4
	.sectionentsize	8
	.align		4
        /*0000*/ 	.word	0x00000000
	.align		4
        /*0004*/ 	.word	0xffffffff
	.align		4
        /*0008*/ 	.word	0x00000000
	.align		4
        /*000c*/ 	.word	0xfffffffe
	.align		4
        /*0010*/ 	.word	0x00000000
	.align		4
        /*0014*/ 	.word	0xfffffffd
	.align		4
        /*0018*/ 	.word	0x00000000
	.align		4
        /*001c*/ 	.word	0xfffffffc


//--------------------- .nv.constant4             --------------------------
	.section	.nv.constant4,"a",@progbits
	.align	8
	.align		8
.nv.constant4:
        /*0000*/ 	.dword	_$_str


//--------------------- .text.triton_poi_fused__log_softmax_2 --------------------------
	.section	.text.triton_poi_fused__log_softmax_2,"ax",@progbits
	.align	128
        .global         triton_poi_fused__log_softmax_2
        .type           triton_poi_fused__log_softmax_2,@function
        .size           triton_poi_fused__log_softmax_2,(.L_x_1 - triton_poi_fused__log_softmax_2)
        .other          triton_poi_fused__log_softmax_2,@"STO_CUDA_ENTRY STV_DEFAULT"
triton_poi_fused__log_softmax_2:
.text.triton_poi_fused__log_softmax_2:
[----:B------:R-:W0:Y:S01]  /*0000*/  LDC R1, c[0x0][0x28] ;  /* 0x00000a00ff017b82 */ /* 0x000e220000000800 */
[----:B------:R-:W1:Y:S07]  /*0010*/  S2R R5, SR_TID.X ;  /* 0x0000000000057919 */ /* 0x000e6e0000002100 */
[----:B------:R-:W2:Y:S01]  /*0020*/  LDC.64 R2, c[0x0][0x210] ;  /* 0x00008400ff027b82 */ /* 0x000ea20000000a00 */
[----:B------:R-:W3:Y:S01]  /*0030*/  S2R R0, SR_CTAID.X ;  /* 0x0000000000007919 */ /* 0x000ee20000002500 */
[----:B------:R-:W-:Y:S01]  /*0040*/  CS2R R14, SRZ ;  /* 0x00000000000e7805 */ /* 0x000fe2000001ff00 */
[----:B------:R-:W-:Y:S01]  /*0050*/  ULDC.64 UR4, c[0x0][0x208] ;  /* 0x0000820000047ab9 */ /* 0x000fe20000000a00 */
[----:B------:R-:W-:Y:S01]  /*0060*/  MOV R16, RZ ;  /* 0x000000ff00107202 */ /* 0x000fe20000000f00 */
[----:B------:R-:W-:Y:S01]  /*0070*/  ULDC.64 UR6, c[0x0][0x218] ;  /* 0x0000860000067ab9 */ /* 0x000fe20000000a00 */
[----:B-1----:R-:W-:-:S02]  /*0080*/  LOP3.LUT R5, R5, 0x7f, RZ, 0xc0, !PT ;  /* 0x0000007f05057812 */ /* 0x002fc400078ec0ff */
[----:B---3--:R-:W-:Y:S02]  /*0090*/  SHF.R.S32.HI R4, RZ, 0x18, R0 ;  /* 0x00000018ff047819 */ /* 0x008fe40000011400 */
[----:B------:R-:W-:Y:S02]  /*00a0*/  LEA R5, R0, R5, 0x7 ;  /* 0x0000000500057211 */ /* 0x000fe400078e38ff */
[----:B------:R-:W-:Y:S02]  /*00b0*/  SGXT R0, R4, 0x1 ;  /* 0x000000010400781a */ /* 0x000fe40000000200 */
[----:B------:R-:W-:Y:S02]  /*00c0*/  ISETP.GE.AND P0, PT, R5, 0x100, PT ;  /* 0x000001000500780c */ /* 0x000fe40003f06270 */
[CC--:B------:R-:W-:Y:S02]  /*00d0*/  LEA.HI R4, R0.reuse, R5.reuse, RZ, 0x4 ;  /* 0x0000000500047211 */ /* 0x0c0fe400078f20ff */
[----:B------:R-:W-:-:S02]  /*00e0*/  LEA.HI R0, R0, R5, RZ, 0x6 ;  /* 0x0000000500007211 */ /* 0x000fc400078f30ff */
[----:B------:R-:W-:Y:S02]  /*00f0*/  LOP3.LUT R4, R4, 0xfffffff0, RZ, 0xc0, !PT ;  /* 0xfffffff004047812 */ /* 0x000fe400078ec0ff */
[----:B------:R-:W-:-:S04]  /*0100*/  LOP3.LUT R0, R0, 0xffffffc0, RZ, 0xc0, !PT ;  /* 0xffffffc000007812 */ /* 0x000fc800078ec0ff */
[----:B------:R-:W-:Y:S01]  /*0110*/  IADD3 R11, R0, R5, -R4 ;  /* 0x00000005000b7210 */ /* 0x000fe20007ffe804 */
[----:B------:R-:W-:-:S03]  /*0120*/  HFMA2.MMA R4, -RZ, RZ, 0, 0 ;  /* 0x00000000ff047435 */ /* 0x000fc600000001ff */
[----:B------:R-:W-:Y:S01]  /*0130*/  IADD3 R9, R11, 0x10, RZ ;  /* 0x000000100b097810 */ /* 0x000fe20007ffe0ff */
[----:B--2---:R-:W-:Y:S01]  /*0140*/  IMAD.WIDE R6, R11, 0x4, R2 ;  /* 0x000000040b067825 */ /* 0x004fe200078e0202 */
[----:B------:R-:W-:-:S03]  /*0150*/  IADD3 R13, R11, 0x20, RZ ;  /* 0x000000200b0d7810 */ /* 0x000fc60007ffe0ff */
[--C-:B------:R-:W-:Y:S01]  /*0160*/  IMAD.WIDE R8, R9, 0x4, R2.reuse ;  /* 0x0000000409087825 */ /* 0x100fe200078e0202 */
[----:B------:R-:W-:Y:S01]  /*0170*/  IADD3 R17, R11, 0x30, RZ ;  /* 0x000000300b117810 */ /* 0x000fe20007ffe0ff */
[----:B------:R1:W2:Y:S02]  /*0180*/  @!P0 LDG.E.EL R4, desc[UR4][R6.64] ;  /* 0x0000000406048981 */ /* 0x0002a4000c2e1900 */
[--C-:B------:R-:W-:Y:S02]  /*0190*/  IMAD.WIDE R10, R13, 0x4, R2.reuse ;  /* 0x000000040d0a7825 */ /* 0x100fe400078e0202 */
[----:B------:R-:W3:Y:S02]  /*01a0*/  @!P0 LDG.E.EL R14, desc[UR4][R8.64] ;  /* 0x00000004080e8981 */ /* 0x000ee4000c2e1900 */
[--C-:B------:R-:W-:Y:S02]  /*01b0*/  IMAD.WIDE R12, R17, 0x4, R2.reuse ;  /* 0x00000004110c7825 */ /* 0x100fe400078e0202 */
[----:B------:R-:W4:Y:S04]  /*01c0*/  @!P0 LDG.E.EL R15, desc[UR4][R10.64] ;  /* 0x000000040a0f8981 */ /* 0x000f28000c2e1900 */
[----:B------:R-:W5:Y:S01]  /*01d0*/  @!P0 LDG.E.EL R16, desc[UR4][R12.64] ;  /* 0x000000040c108981 */ /* 0x000f62000c2e1900 */
[----:B------:R-:W-:Y:S01]  /*01e0*/  HFMA2.MMA R0, -RZ, RZ, 0, 0 ;  /* 0x00000000ff007435 */ /* 0x000fe200000001ff */
[----:B------:R-:W-:-:S09]  /*01f0*/  IMAD.WIDE R2, R5, 0x4, R2 ;  /* 0x0000000405027825 */ /* 0x000fd200078e0202 */
[----:B------:R2:W5:Y:S01]  /*0200*/  @!P0 LDG.E R0, desc[UR4][R2.64] ;  /* 0x0000000402008981 */ /* 0x000562000c1e1900 */
[----:B-1----:R-:W-:Y:S01]  /*0210*/  MOV R7, 0x3e055027 ;  /* 0x3e05502700077802 */ /* 0x002fe20000000f00 */
[----:B--2---:R-:W-:Y:S01]  /*0220*/  FMUL R4, R4, 1.4426950216293334961 ;  /* 0x3fb8aa3b04047820 */ /* 0x004fe20000400000 */
[----:B---3--:R-:W-:-:S04]  /*0230*/  FMUL R14, R14, 1.4426950216293334961 ;  /* 0x3fb8aa3b0e0e7820 */ /* 0x008fc80000400000 */
[----:B------:R-:W-:Y:S01]  /*0240*/  FSETP.GEU.AND P1, PT, R4, -126, PT ;  /* 0xc2fc00000400780b */ /* 0x000fe20003f2e000 */
[----:B----4-:R-:W-:Y:S01]  /*0250*/  FMUL R15, R15, 1.4426950216293334961 ;  /* 0x3fb8aa3b0f0f7820 */ /* 0x010fe20000400000 */
[----:B------:R-:W-:Y:S01]  /*0260*/  FSETP.GEU.AND P2, PT, R14, -126, PT ;  /* 0xc2fc00000e00780b */ /* 0x000fe20003f4e000 */
[----:B-----5:R-:W-:-:S03]  /*0270*/  FMUL R16, R16, 1.4426950216293334961 ;  /* 0x3fb8aa3b10107820 */ /* 0x020fc60000400000 */
[----:B------:R-:W-:Y:S02]  /*0280*/  FSETP.GEU.AND P3, PT, R15, -126, PT ;  /* 0xc2fc00000f00780b */ /* 0x000fe40003f6e000 */
[----:B------:R-:W-:-:S05]  /*0290*/  FSETP.GEU.AND P4, PT, R16, -126, PT ;  /* 0xc2fc00001000780b */ /* 0x000fca0003f8e000 */
[----:B------:R-:W-:Y:S02]  /*02a0*/  @!P1 FMUL R4, R4, 0.5 ;  /* 0x3f00000004049820 */ /* 0x000fe40000400000 */
[----:B------:R-:W-:Y:S02]  /*02b0*/  @!P2 FMUL R14, R14, 0.5 ;  /* 0x3f0000000e0ea820 */ /* 0x000fe40000400000 */
[----:B------:R-:W1:Y:S02]  /*02c0*/  MUFU.EX2 R6, R4 ;  /* 0x0000000400067308 */ /* 0x000e640000000800 */
[----:B------:R-:W-:Y:S02]  /*02d0*/  @!P3 FMUL R15, R15, 0.5 ;  /* 0x3f0000000f0fb820 */ /* 0x000fe40000400000 */
[----:B------:R-:W-:-:S04]  /*02e0*/  @!P4 FMUL R16, R16, 0.5 ;  /* 0x3f0000001010c820 */ /* 0x000fc80000400000 */
[----:B0-----:R-:W0:Y:S01]  /*02f0*/  MUFU.EX2 R3, R14 ;  /* 0x0000000e00037308 */ /* 0x001e220000000800 */
[----:B-1----:R-:W-:-:S07]  /*0300*/  @!P1 FMUL R6, R6, R6 ;  /* 0x0000000606069220 */ /* 0x002fce0000400000 */
[----:B------:R-:W1:Y:S01]  /*0310*/  MUFU.EX2 R2, R15 ;  /* 0x0000000f00027308 */ /* 0x000e620000000800 */
[----:B0-----:R-:W-:-:S07]  /*0320*/  @!P2 FMUL R3, R3, R3 ;  /* 0x000000030303a220 */ /* 0x001fce0000400000 */
[----:B------:R-:W0:Y:S01]  /*0330*/  MUFU.EX2 R8, R16 ;  /* 0x0000001000087308 */ /* 0x000e220000000800 */
[----:B------:R-:W-:Y:S01]  /*0340*/  FADD R3, R6, R3 ;  /* 0x0000000306037221 */ /* 0x000fe20000000000 */
[----:B-1----:R-:W-:-:S04]  /*0350*/  @!P3 FMUL R2, R2, R2 ;  /* 0x000000020202b220 */ /* 0x002fc80000400000 */
[----:B------:R-:W-:Y:S01]  /*0360*/  FADD R3, R3, R2 ;  /* 0x0000000203037221 */ /* 0x000fe20000000000 */
[----:B0-----:R-:W-:-:S04]  /*0370*/  @!P4 FMUL R8, R8, R8 ;  /* 0x000000080808c220 */ /* 0x001fc80000400000 */
[----:B------:R-:W-:-:S05]  /*0380*/  FADD R3, R3, R8 ;  /* 0x0000000803037221 */ /* 0x000fca0000000000 */
[----:B------:R-:W-:-:S13]  /*0390*/  FSETP.GEU.AND P1, PT, R3, 1.175494350822287508e-38, PT ;  /* 0x008000000300780b */ /* 0x000fda0003f2e000 */
[----:B------:R-:W-:-:S05]  /*03a0*/  @!P1 FMUL R3, R3, 8388608 ;  /* 0x4b00000003039820 */ /* 0x000fca0000400000 */
[----:B------:R-:W-:Y:S02]  /*03b0*/  IADD3 R2, R3, -0x3f2aaaab, RZ ;  /* 0xc0d5555503027810 */ /* 0x000fe40007ffe0ff */
[----:B------:R-:W-:Y:S02]  /*03c0*/  ISETP.GE.U32.AND P2, PT, R3, 0x7f800000, PT ;  /* 0x7f8000000300780c */ /* 0x000fe40003f46070 */
[----:B------:R-:W-:-:S04]  /*03d0*/  LOP3.LUT R4, R2, 0xff800000, RZ, 0xc0, !PT ;  /* 0xff80000002047812 */ /* 0x000fc800078ec0ff */
[----:B------:R-:W-:-:S05]  /*03e0*/  IADD3 R2, R3, -R4, RZ ;  /* 0x8000000403027210 */ /* 0x000fca0007ffe0ff */
[----:B------:R-:W-:Y:S01]  /*03f0*/  FADD R6, R2, -1 ;  /* 0xbf80000002067421 */ /* 0x000fe20000000000 */
[----:B------:R-:W-:Y:S02]  /*0400*/  FSEL R2, RZ, -23, P1 ;  /* 0xc1b80000ff027808 */ /* 0x000fe40000800000 */
[----:B------:R-:W-:Y:S01]  /*0410*/  FSETP.NEU.AND P1, PT, R3, RZ, PT ;  /* 0x000000ff0300720b */ /* 0x000fe20003f2d000 */
[----:B------:R-:W-:-:S04]  /*0420*/  FFMA.FTZ R7, R6, -R7, 0.14084610342979431152 ;  /* 0x3e1039f606077423 */ /* 0x000fc80000010807 */
[----:B------:R-:W-:-:S04]  /*0430*/  FFMA.FTZ R7, R6, R7, -0.12148627638816833496 ;  /* 0xbdf8cdcc06077423 */ /* 0x000fc80000010007 */
[----:B------:R-:W-:-:S04]  /*0440*/  FFMA.FTZ R7, R6, R7, 0.13980610668659210205 ;  /* 0x3e0f295506077423 */ /* 0x000fc80000010007 */
[----:B------:R-:W-:-:S04]  /*0450*/  FFMA.FTZ R7, R6, R7, -0.16684235632419586182 ;  /* 0xbe2ad8b906077423 */ /* 0x000fc80000010007 */
[----:B------:R-:W-:-:S04]  /*0460*/  FFMA.FTZ R7, R6, R7, 0.20012299716472625732 ;  /* 0x3e4ced0b06077423 */ /* 0x000fc80000010007 */
[----:B------:R-:W-:-:S04]  /*0470*/  FFMA.FTZ R7, R6, R7, -0.24999669194221496582 ;  /* 0xbe7fff2206077423 */ /* 0x000fc80000010007 */
[----:B------:R-:W-:-:S04]  /*0480*/  FFMA.FTZ R7, R6, R7, 0.33333182334899902344 ;  /* 0x3eaaaa7806077423 */ /* 0x000fc80000010007 */
[C---:B------:R-:W-:Y:S01]  /*0490*/  FFMA.FTZ R9, R6.reuse, R7, -0.5 ;  /* 0xbf00000006097423 */ /* 0x040fe20000010007 */
[----:B------:R-:W-:Y:S02]  /*04a0*/  I2FP.F32.S32 R7, R4 ;  /* 0x0000000400077245 */ /* 0x000fe40000201400 */
[----:B------:R-:W-:Y:S01]  /*04b0*/  @P2 MOV R4, 0x7f800000 ;  /* 0x7f80000000042802 */ /* 0x000fe20000000f00 */
[C---:B------:R-:W-:Y:S02]  /*04c0*/  FMUL R9, R6.reuse, R9 ;  /* 0x0000000906097220 */ /* 0x040fe40000400000 */
[----:B------:R-:W-:Y:S02]  /*04d0*/  FFMA.FTZ R2, R7, 1.1920928955078125e-07, R2 ;  /* 0x3400000007027823 */ /* 0x000fe40000010002 */
[----:B------:R-:W-:-:S04]  /*04e0*/  FFMA.FTZ R9, R6, R9, R6 ;  /* 0x0000000906097223 */ /* 0x000fc80000010006 */
[----:B------:R-:W-:Y:S01]  /*04f0*/  FFMA.FTZ R9, R2, 0.69314718246459960938, R9 ;  /* 0x3f31721802097823 */ /* 0x000fe20000010009 */
[----:B------:R-:W-:Y:S01]  /*0500*/  @P2 FFMA.FTZ R9, R3, R4, +INF ;  /* 0x7f80000003092423 */ /* 0x000fe20000010004 */
[----:B------:R-:W-:Y:S02]  /*0510*/  SHF.R.S32.HI R4, RZ, 0x1f, R5 ;  /* 0x0000001fff047819 */ /* 0x000fe40000011405 */
[----:B------:R-:W-:Y:S02]  /*0520*/  LEA R2, P2, R5, UR6, 0x2 ;  /* 0x0000000605027c11 */ /* 0x000fe4000f8410ff */
[----:B------:R-:W-:Y:S02]  /*0530*/  FSEL R9, R9, -INF , P1 ;  /* 0xff80000009097808 */ /* 0x000fe40000800000 */
[----:B------:R-:W-:-:S03]  /*0540*/  LEA.HI.X R3, R5, UR7, R4, 0x2, P2 ;  /* 0x0000000705037c11 */ /* 0x000fc600090f1404 */
[----:B------:R-:W-:Y:S01]  /*0550*/  FADD R9, -R9, R0 ;  /* 0x0000000009097221 */ /* 0x000fe20000000100 */
[----:B------:R-:W-:Y:S06]  /*0560*/  @P0 EXIT ;  /* 0x000000000000094d */ /* 0x000fec0003800000 */
[----:B------:R-:W-:Y:S01]  /*0570*/  STG.E desc[UR4][R2.64], R9 ;  /* 0x0000000902007986 */ /* 0x000fe2000c101904 */
[----:B------:R-:W-:Y:S05]  /*0580*/  EXIT ;  /* 0x000000000000794d */ /* 0x000fea0003800000 */
.L_x_0:
[----:B------:R-:W-:-:S00]  /*0590*/  BRA `(.L_x_0) ;  /* 0xfffffffc00fc7947 */ /* 0x000fc0000383ffff */
[----:B------:R-:W-:-:S00]  /*05a0*/  NOP ;  /* 0x0000000000007918 */ /* 0x000fc00000000000 */
        /* <DEDUP_REMOVED lines=13> */
.L_x_1:


//--------------------- .nv.global.init           --------------------------
	.section	.nv.global.init,"aw",@progbits
.nv.global.init:
	.type		_$_str,@object
	.size		_$_str,(.L_0 - _$_str)
_$_str:
        /*0000*/ 	.byte	0x5f, 0x5f, 0x43, 0x55, 0x44, 0x41, 0x5f, 0x46, 0x54, 0x5a, 0x00
.L_0:


//--------------------- .nv.constant0.triton_poi_fused__log_softmax_2 --------------------------
	.section	.nv.constant0.triton_poi_fused__log_softmax_2,"a",@progbits
	.sectionflags	@""
	.align	4
.nv.constant0.triton_poi_fused__log_softmax_2:
	.zero		548
